	.version 2.3
	.target sm_20
	.address_size 64
	// compiled with /usr/local/cuda/open64/lib//be
	// nvopencc 4.0 built on 2011-03-20

	//-----------------------------------------------------------
	// Compiling aux_updates.cpp3.i (/tmp/ccBI#.jHyasW)
	//-----------------------------------------------------------

	//-----------------------------------------------------------
	// Options:
	//-----------------------------------------------------------
	//  Target:ptx, ISA:sm_20, Endian:little, Pointer Size:64
	//  -O3	(Optimization level)
	//  -g0	(Debug level)
	//  -m2	(Report advisories)
	//-----------------------------------------------------------

	.file	1	"<command-line>"
	.file	2	"aux_updates.cudafe2.gpu"
	.file	3	"/usr/lib/gcc/x86_64-linux-gnu/4.4.5/include/stddef.h"
	.file	4	"/usr/local/cuda/include/crt/device_runtime.h"
	.file	5	"/usr/local/cuda/include/host_defines.h"
	.file	6	"/usr/local/cuda/include/builtin_types.h"
	.file	7	"/usr/local/cuda/include/device_types.h"
	.file	8	"/usr/local/cuda/include/driver_types.h"
	.file	9	"/usr/local/cuda/include/surface_types.h"
	.file	10	"/usr/local/cuda/include/texture_types.h"
	.file	11	"/usr/local/cuda/include/vector_types.h"
	.file	12	"/usr/local/cuda/include/device_launch_parameters.h"
	.file	13	"/usr/local/cuda/include/crt/storage_class.h"
	.file	14	"/usr/include/bits/types.h"
	.file	15	"/usr/include/time.h"
	.file	16	"/home/ankur/workspace/code/Superresolution/./src/kernels/aux_updates.cu"
	.file	17	"/usr/local/cuda/include/common_functions.h"
	.file	18	"/usr/local/cuda/include/math_functions.h"
	.file	19	"/usr/local/cuda/include/math_constants.h"
	.file	20	"/usr/local/cuda/include/device_functions.h"
	.file	21	"/usr/local/cuda/include/sm_11_atomic_functions.h"
	.file	22	"/usr/local/cuda/include/sm_12_atomic_functions.h"
	.file	23	"/usr/local/cuda/include/sm_13_double_functions.h"
	.file	24	"/usr/local/cuda/include/sm_20_atomic_functions.h"
	.file	25	"/usr/local/cuda/include/sm_20_intrinsics.h"
	.file	26	"/usr/local/cuda/include/surface_functions.h"
	.file	27	"/usr/local/cuda/include/texture_fetch_functions.h"
	.file	28	"/usr/local/cuda/include/math_functions_dbl_ptx3.h"


	.entry _Z16kernel_Mult_Wi_uPfiS_iS_S_iiii (
		.param .u64 __cudaparm__Z16kernel_Mult_Wi_uPfiS_iS_S_iiii_out,
		.param .s32 __cudaparm__Z16kernel_Mult_Wi_uPfiS_iS_S_iiii_outStride,
		.param .u64 __cudaparm__Z16kernel_Mult_Wi_uPfiS_iS_S_iiii_d_u_,
		.param .s32 __cudaparm__Z16kernel_Mult_Wi_uPfiS_iS_S_iiii_u_Stride,
		.param .u64 __cudaparm__Z16kernel_Mult_Wi_uPfiS_iS_S_iiii_horizontal_flow,
		.param .u64 __cudaparm__Z16kernel_Mult_Wi_uPfiS_iS_S_iiii_vertical_flow,
		.param .s32 __cudaparm__Z16kernel_Mult_Wi_uPfiS_iS_S_iiii_velStride,
		.param .s32 __cudaparm__Z16kernel_Mult_Wi_uPfiS_iS_S_iiii_imgNo,
		.param .s32 __cudaparm__Z16kernel_Mult_Wi_uPfiS_iS_S_iiii_width,
		.param .s32 __cudaparm__Z16kernel_Mult_Wi_uPfiS_iS_S_iiii_height)
	{
	.reg .u32 %r<39>;
	.reg .u64 %rd<19>;
	.reg .f32 %f<37>;
	.reg .pred %p<8>;
	.loc	16	16	0
$LDWbegin__Z16kernel_Mult_Wi_uPfiS_iS_S_iiii:
	mov.u32 	%r1, %ctaid.x;
	mov.u32 	%r2, %ntid.x;
	mul.lo.u32 	%r3, %r1, %r2;
	mov.u32 	%r4, %ctaid.y;
	mov.u32 	%r5, %ntid.y;
	mul.lo.u32 	%r6, %r4, %r5;
	ld.param.s32 	%r7, [__cudaparm__Z16kernel_Mult_Wi_uPfiS_iS_S_iiii_width];
	sub.s32 	%r8, %r7, 1;
	mov.u32 	%r9, %tid.x;
	add.u32 	%r10, %r9, %r3;
	mov.u32 	%r11, %tid.y;
	add.u32 	%r12, %r11, %r6;
	cvt.rn.f32.s32 	%f1, %r8;
	cvt.rn.f32.u32 	%f2, %r10;
	ld.param.s32 	%r13, [__cudaparm__Z16kernel_Mult_Wi_uPfiS_iS_S_iiii_velStride];
	mul.lo.u32 	%r14, %r13, %r12;
	add.u32 	%r15, %r10, %r14;
	cvt.u64.u32 	%rd1, %r15;
	mul.wide.u32 	%rd2, %r15, 4;
	ld.param.u64 	%rd3, [__cudaparm__Z16kernel_Mult_Wi_uPfiS_iS_S_iiii_horizontal_flow];
	add.u64 	%rd4, %rd3, %rd2;
	ld.global.f32 	%f3, [%rd4+0];
	add.ftz.f32 	%f4, %f2, %f3;
	mov.f32 	%f5, 0f00000000;     	// 0
	setp.lt.ftz.f32 	%p1, %f4, %f5;
	@!%p1 bra 	$Lt_0_7426;
	.loc	16	26	0
	mov.f32 	%f6, 0f00000000;     	// 0
	set.lt.ftz.u32.f32 	%r16, %f1, %f6;
	neg.s32 	%r17, %r16;
	bra.uni 	$Lt_0_7170;
$Lt_0_7426:
	set.lt.ftz.u32.f32 	%r18, %f1, %f4;
	neg.s32 	%r17, %r18;
$Lt_0_7170:
	mov.u32 	%r19, 0;
	setp.eq.s32 	%p2, %r17, %r19;
	@%p2 bra 	$Lt_0_7938;
	mov.f32 	%f7, %f1;
	bra.uni 	$Lt_0_7682;
$Lt_0_7938:
	@!%p1 bra 	$Lt_0_8450;
	mov.f32 	%f8, 0f00000000;     	// 0
	bra.uni 	$Lt_0_8194;
$Lt_0_8450:
	mov.f32 	%f8, %f4;
$Lt_0_8194:
	mov.f32 	%f7, %f8;
$Lt_0_7682:
	ld.param.s32 	%r20, [__cudaparm__Z16kernel_Mult_Wi_uPfiS_iS_S_iiii_height];
	sub.s32 	%r21, %r20, 1;
	cvt.rn.f32.s32 	%f9, %r21;
	cvt.rn.f32.u32 	%f10, %r12;
	ld.param.u64 	%rd5, [__cudaparm__Z16kernel_Mult_Wi_uPfiS_iS_S_iiii_vertical_flow];
	add.u64 	%rd6, %rd5, %rd2;
	ld.global.f32 	%f11, [%rd6+0];
	add.ftz.f32 	%f12, %f10, %f11;
	mov.f32 	%f13, 0f00000000;    	// 0
	setp.lt.ftz.f32 	%p3, %f12, %f13;
	@!%p3 bra 	$Lt_0_8962;
	.loc	16	27	0
	mov.f32 	%f14, 0f00000000;    	// 0
	set.lt.ftz.u32.f32 	%r22, %f9, %f14;
	neg.s32 	%r23, %r22;
	bra.uni 	$Lt_0_8706;
$Lt_0_8962:
	set.lt.ftz.u32.f32 	%r24, %f9, %f12;
	neg.s32 	%r23, %r24;
$Lt_0_8706:
	mov.u32 	%r25, 0;
	setp.eq.s32 	%p4, %r23, %r25;
	@%p4 bra 	$Lt_0_9474;
	mov.f32 	%f15, %f9;
	bra.uni 	$Lt_0_9218;
$Lt_0_9474:
	@!%p3 bra 	$Lt_0_9986;
	mov.f32 	%f16, 0f00000000;    	// 0
	bra.uni 	$Lt_0_9730;
$Lt_0_9986:
	mov.f32 	%f16, %f12;
$Lt_0_9730:
	mov.f32 	%f15, %f16;
$Lt_0_9218:
	.loc	16	35	0
	cvt.rmi.ftz.f32.f32 	%f17, %f7;
	cvt.rmi.ftz.f32.f32 	%f18, %f15;
	cvt.rzi.ftz.s32.f32 	%r26, %f17;
	cvt.rzi.ftz.s32.f32 	%r27, %f18;
	cvt.rn.f32.s32 	%f19, %r26;
	ld.param.s32 	%r28, [__cudaparm__Z16kernel_Mult_Wi_uPfiS_iS_S_iiii_u_Stride];
	cvt.rn.f32.s32 	%f20, %r27;
	sub.ftz.f32 	%f21, %f7, %f19;
	sub.ftz.f32 	%f22, %f15, %f20;
	mov.f32 	%f23, 0f3f800000;    	// 1
	sub.ftz.f32 	%f24, %f23, %f21;
	mov.f32 	%f25, 0f3f800000;    	// 1
	sub.ftz.f32 	%f26, %f25, %f22;
	ld.param.u64 	%rd7, [__cudaparm__Z16kernel_Mult_Wi_uPfiS_iS_S_iiii_d_u_];
	mul.lo.s32 	%r29, %r27, %r28;
	add.s32 	%r30, %r26, %r29;
	cvt.s64.s32 	%rd8, %r30;
	mul.wide.s32 	%rd9, %r30, 4;
	add.u64 	%rd10, %rd7, %rd9;
	ld.global.f32 	%f27, [%rd10+0];
	mul.ftz.f32 	%f28, %f24, %f26;
	mul.ftz.f32 	%f29, %f27, %f28;
	add.s32 	%r31, %r26, 1;
	setp.lt.s32 	%p5, %r31, %r7;
	@!%p5 bra 	$Lt_0_10242;
	.loc	16	38	0
	ld.global.f32 	%f30, [%rd10+4];
	mul.ftz.f32 	%f31, %f21, %f26;
	fma.rn.ftz.f32 	%f29, %f30, %f31, %f29;
$Lt_0_10242:
	add.s32 	%r32, %r27, 1;
	setp.ge.s32 	%p6, %r32, %r20;
	@%p6 bra 	$Lt_0_10754;
	.loc	16	42	0
	mul.lo.s32 	%r33, %r32, %r28;
	add.s32 	%r34, %r26, %r33;
	cvt.s64.s32 	%rd11, %r34;
	mul.wide.s32 	%rd12, %r34, 4;
	add.u64 	%rd13, %rd7, %rd12;
	ld.global.f32 	%f32, [%rd13+0];
	mul.ftz.f32 	%f33, %f22, %f24;
	fma.rn.ftz.f32 	%f29, %f32, %f33, %f29;
	@!%p5 bra 	$Lt_0_11266;
	.loc	16	45	0
	ld.global.f32 	%f34, [%rd13+4];
	mul.ftz.f32 	%f35, %f21, %f22;
	fma.rn.ftz.f32 	%f29, %f34, %f35, %f29;
$Lt_0_11266:
$Lt_0_10754:
	.loc	16	48	0
	ld.param.u64 	%rd14, [__cudaparm__Z16kernel_Mult_Wi_uPfiS_iS_S_iiii_out];
	ld.param.s32 	%r35, [__cudaparm__Z16kernel_Mult_Wi_uPfiS_iS_S_iiii_outStride];
	mul.lo.u32 	%r36, %r35, %r12;
	add.u32 	%r37, %r10, %r36;
	cvt.u64.u32 	%rd15, %r37;
	mul.wide.u32 	%rd16, %r37, 4;
	add.u64 	%rd17, %rd14, %rd16;
	st.global.f32 	[%rd17+0], %f29;
	.loc	16	49	0
	exit;
$LDWend__Z16kernel_Mult_Wi_uPfiS_iS_S_iiii:
	} // _Z16kernel_Mult_Wi_uPfiS_iS_S_iiii

	.entry _Z11kernel_blurPfiS_iS_iii (
		.param .u64 __cudaparm__Z11kernel_blurPfiS_iS_iii_out,
		.param .s32 __cudaparm__Z11kernel_blurPfiS_iS_iii_outStride,
		.param .u64 __cudaparm__Z11kernel_blurPfiS_iS_iii_in,
		.param .s32 __cudaparm__Z11kernel_blurPfiS_iS_iii_inStride,
		.param .u64 __cudaparm__Z11kernel_blurPfiS_iS_iii_blur_kernel,
		.param .s32 __cudaparm__Z11kernel_blurPfiS_iS_iii_blurWidth,
		.param .s32 __cudaparm__Z11kernel_blurPfiS_iS_iii_width,
		.param .s32 __cudaparm__Z11kernel_blurPfiS_iS_iii_height)
	{
	.reg .u32 %r<50>;
	.reg .u64 %rd<14>;
	.reg .f32 %f<5>;
	.reg .pred %p<7>;
	.loc	16	65	0
$LDWbegin__Z11kernel_blurPfiS_iS_iii:
	.loc	16	75	0
	ld.param.s32 	%r1, [__cudaparm__Z11kernel_blurPfiS_iS_iii_blurWidth];
	neg.s32 	%r2, %r1;
	shr.s32 	%r3, %r2, 31;
	mov.s32 	%r4, 1;
	and.b32 	%r5, %r3, %r4;
	add.s32 	%r6, %r5, %r2;
	shr.s32 	%r7, %r6, 1;
	mov.s32 	%r8, %r7;
	shr.s32 	%r9, %r1, 31;
	mov.s32 	%r10, 1;
	and.b32 	%r11, %r9, %r10;
	add.s32 	%r12, %r11, %r1;
	shr.s32 	%r13, %r12, 1;
	mov.u32 	%r14, %ctaid.x;
	mov.u32 	%r15, %ntid.x;
	mul.lo.u32 	%r16, %r14, %r15;
	mov.u32 	%r17, %ctaid.y;
	mov.u32 	%r18, %ntid.y;
	mul.lo.u32 	%r19, %r17, %r18;
	mov.u32 	%r20, %tid.x;
	add.u32 	%r21, %r20, %r16;
	mov.u32 	%r22, %tid.y;
	add.u32 	%r23, %r22, %r19;
	setp.lt.s32 	%p1, %r13, %r7;
	@%p1 bra 	$Lt_1_5890;
	sub.s32 	%r24, %r13, %r7;
	add.s32 	%r25, %r24, 1;
	mov.s32 	%r26, %r25;
	add.s32 	%r27, %r13, 1;
	ld.param.s32 	%r28, [__cudaparm__Z11kernel_blurPfiS_iS_iii_width];
	ld.param.s32 	%r29, [__cudaparm__Z11kernel_blurPfiS_iS_iii_height];
	mov.f32 	%f1, 0f00000000;     	// 0
	mov.s32 	%r30, %r26;
$Lt_1_3842:
 //<loop> Loop body line 75, nesting depth: 1, estimated iterations: unknown
	.loc	16	77	0
	mov.s32 	%r31, %r7;
	mov.s32 	%r32, %r25;
	add.u32 	%r33, %r8, %r23;
	setp.gt.u32 	%p2, %r29, %r33;
	selp.s32 	%r34, 1, 0, %p2;
	mov.s32 	%r35, %r32;
$Lt_1_4610:
 //<loop> Loop body line 77, nesting depth: 2, estimated iterations: unknown
	add.u32 	%r36, %r31, %r21;
	set.gt.u32.u32 	%r37, %r28, %r36;
	neg.s32 	%r38, %r37;
	and.b32 	%r39, %r34, %r38;
	mov.u32 	%r40, 0;
	setp.eq.s32 	%p3, %r39, %r40;
	@%p3 bra 	$Lt_1_4866;
	.loc	16	81	0
	ld.param.u64 	%rd1, [__cudaparm__Z11kernel_blurPfiS_iS_iii_in];
	ld.param.s32 	%r41, [__cudaparm__Z11kernel_blurPfiS_iS_iii_inStride];
	mul.lo.u32 	%r42, %r41, %r33;
	add.u32 	%r43, %r36, %r42;
	cvt.u64.u32 	%rd2, %r43;
	mul.wide.u32 	%rd3, %r43, 4;
	add.u64 	%rd4, %rd1, %rd3;
	ld.global.f32 	%f2, [%rd4+0];
	ld.param.u64 	%rd5, [__cudaparm__Z11kernel_blurPfiS_iS_iii_blur_kernel];
	mul.lo.s32 	%r44, %r8, %r1;
	add.s32 	%r45, %r31, %r44;
	cvt.s64.s32 	%rd6, %r45;
	mul.wide.s32 	%rd7, %r45, 4;
	add.u64 	%rd8, %rd5, %rd7;
	ldu.global.f32 	%f3, [%rd8+0];
	fma.rn.ftz.f32 	%f1, %f2, %f3, %f1;
$Lt_1_4866:
	add.s32 	%r31, %r31, 1;
	setp.ne.s32 	%p4, %r27, %r31;
	@%p4 bra 	$Lt_1_4610;
	add.s32 	%r8, %r8, 1;
	setp.ne.s32 	%p5, %r27, %r8;
	@%p5 bra 	$Lt_1_3842;
	bra.uni 	$Lt_1_3330;
$Lt_1_5890:
	mov.f32 	%f1, 0f00000000;     	// 0
$Lt_1_3330:
	.loc	16	86	0
	ld.param.u64 	%rd9, [__cudaparm__Z11kernel_blurPfiS_iS_iii_out];
	ld.param.s32 	%r46, [__cudaparm__Z11kernel_blurPfiS_iS_iii_outStride];
	mul.lo.u32 	%r47, %r46, %r23;
	add.u32 	%r48, %r21, %r47;
	cvt.u64.u32 	%rd10, %r48;
	mul.wide.u32 	%rd11, %r48, 4;
	add.u64 	%rd12, %rd9, %rd11;
	st.global.f32 	[%rd12+0], %f1;
	.loc	16	88	0
	exit;
$LDWend__Z11kernel_blurPfiS_iS_iii:
	} // _Z11kernel_blurPfiS_iS_iii



// ===== COMPILED SASS (sm_100) =====

	.target	sm_100

	.elftype	@"ET_EXEC"


//--------------------- .note.nv.tkinfo           --------------------------
	.section	.note.nv.tkinfo,"",@"SHT_NOTE"
	.sectionflags	@"SHF_NOTE_NV_TKINFO"
	.tkinfo
        /*0018*/ 	.word	0x00000002
        /*0030*/ 	.string	""
        /*0030*/ 	.string	"ptxas"
        /*0030*/ 	.string	"Cuda compilation tools, release 13.0, V13.0.88"
        /*0030*/ 	.string	"Build cuda_13.0.r13.0/compiler.36424714_0"
        /*0030*/ 	.string	"-arch sm_100 "



//--------------------- .note.nv.cuinfo           --------------------------
	.section	.note.nv.cuinfo,"",@"SHT_NOTE"
	.sectionflags	@"SHF_NOTE_NV_CUINFO"
        /*0018*/ 	.short	0x0002
        /*001a*/ 	.short	0x0014
        /*001c*/ 	.short	0x0082
	.zero		2


//--------------------- .nv.info                  --------------------------
	.section	.nv.info,"",@"SHT_CUDA_INFO"
	.align	4


	//----- nvinfo : EIATTR_REGCOUNT
	.align		4
        /*0000*/ 	.byte	0x04, 0x2f
        /*0002*/ 	.short	(.L_1 - .L_0)
	.align		4
.L_0:
        /*0004*/ 	.word	index@(_Z16kernel_Mult_Wi_uPfiS_iS_S_iiii)
        /*0008*/ 	.word	0x00000015


	//----- nvinfo : EIATTR_FRAME_SIZE
	.align		4
.L_1:
        /*000c*/ 	.byte	0x04, 0x11
        /*000e*/ 	.short	(.L_3 - .L_2)
	.align		4
.L_2:
        /*0010*/ 	.word	index@(_Z16kernel_Mult_Wi_uPfiS_iS_S_iiii)
        /*0014*/ 	.word	0x00000000


	//----- nvinfo : EIATTR_REGCOUNT
	.align		4
.L_3:
        /*0018*/ 	.byte	0x04, 0x2f
        /*001a*/ 	.short	(.L_5 - .L_4)
	.align		4
.L_4:
        /*001c*/ 	.word	index@(_Z11kernel_blurPfiS_iS_iii)
        /*0020*/ 	.word	0x00000020


	//----- nvinfo : EIATTR_FRAME_SIZE
	.align		4
.L_5:
        /*0024*/ 	.byte	0x04, 0x11
        /*0026*/ 	.short	(.L_7 - .L_6)
	.align		4
.L_6:
        /*0028*/ 	.word	index@(_Z11kernel_blurPfiS_iS_iii)
        /*002c*/ 	.word	0x00000000


	//----- nvinfo : EIATTR_MIN_STACK_SIZE
	.align		4
.L_7:
        /*0030*/ 	.byte	0x04, 0x12
        /*0032*/ 	.short	(.L_9 - .L_8)
	.align		4
.L_8:
        /*0034*/ 	.word	index@(_Z11kernel_blurPfiS_iS_iii)
        /*0038*/ 	.word	0x00000000


	//----- nvinfo : EIATTR_MIN_STACK_SIZE
	.align		4
.L_9:
        /*003c*/ 	.byte	0x04, 0x12
        /*003e*/ 	.short	(.L_11 - .L_10)
	.align		4
.L_10:
        /*0040*/ 	.word	index@(_Z16kernel_Mult_Wi_uPfiS_iS_S_iiii)
        /*0044*/ 	.word	0x00000000
.L_11:


//--------------------- .nv.compat                --------------------------
	.section	.nv.compat,"",@"SHT_CUDA_COMPAT_INFO"
	.align	4
        /*0000*/ 	.byte	0x02, 0x09, 0x00, 0x00, 0x02, 0x02, 0x01, 0x00, 0x02, 0x05, 0x05, 0x00, 0x03, 0x07, 0x01, 0x01
        /*0010*/ 	.byte	0x02, 0x03, 0x00, 0x00, 0x02, 0x06, 0x01, 0x00, 0x04, 0x0b, 0x08, 0x00, 0x09, 0x00, 0x00, 0x00
        /*0020*/ 	.byte	0x00, 0x00, 0x00, 0x00


//--------------------- .nv.info._Z11kernel_blurPfiS_iS_iii --------------------------
	.section	.nv.info._Z11kernel_blurPfiS_iS_iii,"",@"SHT_CUDA_INFO"
	.sectionflags	@""
	.align	4


	//----- nvinfo : EIATTR_CUDA_API_VERSION
	.align		4
        /*0000*/ 	.byte	0x04, 0x37
        /*0002*/ 	.short	(.L_13 - .L_12)
.L_12:
        /*0004*/ 	.word	0x00000082


	//----- nvinfo : EIATTR_KPARAM_INFO
	.align		4
.L_13:
        /*0008*/ 	.byte	0x04, 0x17
        /*000a*/ 	.short	(.L_15 - .L_14)
.L_14:
        /*000c*/ 	.word	0x00000000
        /*0010*/ 	.short	0x0007
        /*0012*/ 	.short	0x0030
        /*0014*/ 	.byte	0x00, 0xf0, 0x11, 0x00


	//----- nvinfo : EIATTR_KPARAM_INFO
	.align		4
.L_15:
        /*0018*/ 	.byte	0x04, 0x17
        /*001a*/ 	.short	(.L_17 - .L_16)
.L_16:
        /*001c*/ 	.word	0x00000000
        /*0020*/ 	.short	0x0006
        /*0022*/ 	.short	0x002c
        /*0024*/ 	.byte	0x00, 0xf0, 0x11, 0x00


	//----- nvinfo : EIATTR_KPARAM_INFO
	.align		4
.L_17:
        /*0028*/ 	.byte	0x04, 0x17
        /*002a*/ 	.short	(.L_19 - .L_18)
.L_18:
        /*002c*/ 	.word	0x00000000
        /*0030*/ 	.short	0x0005
        /*0032*/ 	.short	0x0028
        /*0034*/ 	.byte	0x00, 0xf0, 0x11, 0x00


	//----- nvinfo : EIATTR_KPARAM_INFO
	.align		4
.L_19:
        /*0038*/ 	.byte	0x04, 0x17
        /*003a*/ 	.short	(.L_21 - .L_20)
.L_20:
        /*003c*/ 	.word	0x00000000
        /*0040*/ 	.short	0x0004
        /*0042*/ 	.short	0x0020
        /*0044*/ 	.byte	0x00, 0xf0, 0x21, 0x00


	//----- nvinfo : EIATTR_KPARAM_INFO
	.align		4
.L_21:
        /*0048*/ 	.byte	0x04, 0x17
        /*004a*/ 	.short	(.L_23 - .L_22)
.L_22:
        /*004c*/ 	.word	0x00000000
        /*0050*/ 	.short	0x0003
        /*0052*/ 	.short	0x0018
        /*0054*/ 	.byte	0x00, 0xf0, 0x11, 0x00


	//----- nvinfo : EIATTR_KPARAM_INFO
	.align		4
.L_23:
        /*0058*/ 	.byte	0x04, 0x17
        /*005a*/ 	.short	(.L_25 - .L_24)
.L_24:
        /*005c*/ 	.word	0x00000000
        /*0060*/ 	.short	0x0002
        /*0062*/ 	.short	0x0010
        /*0064*/ 	.byte	0x00, 0xf0, 0x21, 0x00


	//----- nvinfo : EIATTR_KPARAM_INFO
	.align		4
.L_25:
        /*0068*/ 	.byte	0x04, 0x17
        /*006a*/ 	.short	(.L_27 - .L_26)
.L_26:
        /*006c*/ 	.word	0x00000000
        /*0070*/ 	.short	0x0001
        /*0072*/ 	.short	0x0008
        /*0074*/ 	.byte	0x00, 0xf0, 0x11, 0x00


	//----- nvinfo : EIATTR_KPARAM_INFO
	.align		4
.L_27:
        /*0078*/ 	.byte	0x04, 0x17
        /*007a*/ 	.short	(.L_29 - .L_28)
.L_28:
        /*007c*/ 	.word	0x00000000
        /*0080*/ 	.short	0x0000
        /*0082*/ 	.short	0x0000
        /*0084*/ 	.byte	0x00, 0xf0, 0x21, 0x00


	//----- nvinfo : EIATTR_SPARSE_MMA_MASK
	.align		4
.L_29:
        /*0088*/ 	.byte	0x03, 0x50
        /*008a*/ 	.short	0x0000


	//----- nvinfo : EIATTR_MAXREG_COUNT
	.align		4
        /*008c*/ 	.byte	0x03, 0x1b
        /*008e*/ 	.short	0x00ff


	//----- nvinfo : EIATTR_MERCURY_ISA_VERSION
	.align		4
        /*0090*/ 	.byte	0x03, 0x5f
        /*0092*/ 	.short	0x0101


	//----- nvinfo : EIATTR_VRC_CTA_INIT_COUNT
	.align		4
        /*0094*/ 	.byte	0x02, 0x4a
	.zero		1
	.zero		1


	//----- nvinfo : EIATTR_EXIT_INSTR_OFFSETS
	.align		4
        /*0098*/ 	.byte	0x04, 0x1c
        /*009a*/ 	.short	(.L_31 - .L_30)


	//   ....[0]....
.L_30:
        /*009c*/ 	.word	0x00000b70


	//----- nvinfo : EIATTR_CRS_STACK_SIZE
	.align		4
.L_31:
        /*00a0*/ 	.byte	0x04, 0x1e
        /*00a2*/ 	.short	(.L_33 - .L_32)
.L_32:
        /*00a4*/ 	.word	0x00000000


	//----- nvinfo : EIATTR_CBANK_PARAM_SIZE
	.align		4
.L_33:
        /*00a8*/ 	.byte	0x03, 0x19
        /*00aa*/ 	.short	0x0034


	//----- nvinfo : EIATTR_PARAM_CBANK
	.align		4
        /*00ac*/ 	.byte	0x04, 0x0a
        /*00ae*/ 	.short	(.L_35 - .L_34)
	.align		4
.L_34:
        /*00b0*/ 	.word	index@(.nv.constant0._Z11kernel_blurPfiS_iS_iii)
        /*00b4*/ 	.short	0x0380
        /*00b6*/ 	.short	0x0034


	//----- nvinfo : EIATTR_SW_WAR
	.align		4
.L_35:
        /*00b8*/ 	.byte	0x04, 0x36
        /*00ba*/ 	.short	(.L_37 - .L_36)
.L_36:
        /*00bc*/ 	.word	0x00000008
.L_37:


//--------------------- .nv.info._Z16kernel_Mult_Wi_uPfiS_iS_S_iiii --------------------------
	.section	.nv.info._Z16kernel_Mult_Wi_uPfiS_iS_S_iiii,"",@"SHT_CUDA_INFO"
	.sectionflags	@""
	.align	4


	//----- nvinfo : EIATTR_CUDA_API_VERSION
	.align		4
        /*0000*/ 	.byte	0x04, 0x37
        /*0002*/ 	.short	(.L_39 - .L_38)
.L_38:
        /*0004*/ 	.word	0x00000082


	//----- nvinfo : EIATTR_KPARAM_INFO
	.align		4
.L_39:
        /*0008*/ 	.byte	0x04, 0x17
        /*000a*/ 	.short	(.L_41 - .L_40)
.L_40:
        /*000c*/ 	.word	0x00000000
        /*0010*/ 	.short	0x0009
        /*0012*/ 	.short	0x003c
        /*0014*/ 	.byte	0x00, 0xf0, 0x11, 0x00


	//----- nvinfo : EIATTR_KPARAM_INFO
	.align		4
.L_41:
        /*0018*/ 	.byte	0x04, 0x17
        /*001a*/ 	.short	(.L_43 - .L_42)
.L_42:
        /*001c*/ 	.word	0x00000000
        /*0020*/ 	.short	0x0008
        /*0022*/ 	.short	0x0038
        /*0024*/ 	.byte	0x00, 0xf0, 0x11, 0x00


	//----- nvinfo : EIATTR_KPARAM_INFO
	.align		4
.L_43:
        /*0028*/ 	.byte	0x04, 0x17
        /*002a*/ 	.short	(.L_45 - .L_44)
.L_44:
        /*002c*/ 	.word	0x00000000
        /*0030*/ 	.short	0x0007
        /*0032*/ 	.short	0x0034
        /*0034*/ 	.byte	0x00, 0xf0, 0x11, 0x00


	//----- nvinfo : EIATTR_KPARAM_INFO
	.align		4
.L_45:
        /*0038*/ 	.byte	0x04, 0x17
        /*003a*/ 	.short	(.L_47 - .L_46)
.L_46:
        /*003c*/ 	.word	0x00000000
        /*0040*/ 	.short	0x0006
        /*0042*/ 	.short	0x0030
        /*0044*/ 	.byte	0x00, 0xf0, 0x11, 0x00


	//----- nvinfo : EIATTR_KPARAM_INFO
	.align		4
.L_47:
        /*0048*/ 	.byte	0x04, 0x17
        /*004a*/ 	.short	(.L_49 - .L_48)
.L_48:
        /*004c*/ 	.word	0x00000000
        /*0050*/ 	.short	0x0005
        /*0052*/ 	.short	0x0028
        /*0054*/ 	.byte	0x00, 0xf0, 0x21, 0x00


	//----- nvinfo : EIATTR_KPARAM_INFO
	.align		4
.L_49:
        /*0058*/ 	.byte	0x04, 0x17
        /*005a*/ 	.short	(.L_51 - .L_50)
.L_50:
        /*005c*/ 	.word	0x00000000
        /*0060*/ 	.short	0x0004
        /*0062*/ 	.short	0x0020
        /*0064*/ 	.byte	0x00, 0xf0, 0x21, 0x00


	//----- nvinfo : EIATTR_KPARAM_INFO
	.align		4
.L_51:
        /*0068*/ 	.byte	0x04, 0x17
        /*006a*/ 	.short	(.L_53 - .L_52)
.L_52:
        /*006c*/ 	.word	0x00000000
        /*0070*/ 	.short	0x0003
        /*0072*/ 	.short	0x0018
        /*0074*/ 	.byte	0x00, 0xf0, 0x11, 0x00


	//----- nvinfo : EIATTR_KPARAM_INFO
	.align		4
.L_53:
        /*0078*/ 	.byte	0x04, 0x17
        /*007a*/ 	.short	(.L_55 - .L_54)
.L_54:
        /*007c*/ 	.word	0x00000000
        /*0080*/ 	.short	0x0002
        /*0082*/ 	.short	0x0010
        /*0084*/ 	.byte	0x00, 0xf0, 0x21, 0x00


	//----- nvinfo : EIATTR_KPARAM_INFO
	.align		4
.L_55:
        /*0088*/ 	.byte	0x04, 0x17
        /*008a*/ 	.short	(.L_57 - .L_56)
.L_56:
        /*008c*/ 	.word	0x00000000
        /*0090*/ 	.short	0x0001
        /*0092*/ 	.short	0x0008
        /*0094*/ 	.byte	0x00, 0xf0, 0x11, 0x00


	//----- nvinfo : EIATTR_KPARAM_INFO
	.align		4
.L_57:
        /*0098*/ 	.byte	0x04, 0x17
        /*009a*/ 	.short	(.L_59 - .L_58)
.L_58:
        /*009c*/ 	.word	0x00000000
        /*00a0*/ 	.short	0x0000
        /*00a2*/ 	.short	0x0000
        /*00a4*/ 	.byte	0x00, 0xf0, 0x21, 0x00


	//----- nvinfo : EIATTR_SPARSE_MMA_MASK
	.align		4
.L_59:
        /*00a8*/ 	.byte	0x03, 0x50
        /*00aa*/ 	.short	0x0000


	//----- nvinfo : EIATTR_MAXREG_COUNT
	.align		4
        /*00ac*/ 	.byte	0x03, 0x1b
        /*00ae*/ 	.short	0x00ff


	//----- nvinfo : EIATTR_MERCURY_ISA_VERSION
	.align		4
        /*00b0*/ 	.byte	0x03, 0x5f
        /*00b2*/ 	.short	0x0101


	//----- nvinfo : EIATTR_VRC_CTA_INIT_COUNT
	.align		4
        /*00b4*/ 	.byte	0x02, 0x4a
	.zero		1
	.zero		1


	//----- nvinfo : EIATTR_EXIT_INSTR_OFFSETS
	.align		4
        /*00b8*/ 	.byte	0x04, 0x1c
        /*00ba*/ 	.short	(.L_61 - .L_60)


	//   ....[0]....
.L_60:
        /*00bc*/ 	.word	0x00000530


	//----- nvinfo : EIATTR_CRS_STACK_SIZE
	.align		4
.L_61:
        /*00c0*/ 	.byte	0x04, 0x1e
        /*00c2*/ 	.short	(.L_63 - .L_62)
.L_62:
        /*00c4*/ 	.word	0x00000000


	//----- nvinfo : EIATTR_CBANK_PARAM_SIZE
	.align		4
.L_63:
        /*00c8*/ 	.byte	0x03, 0x19
        /*00ca*/ 	.short	0x0040


	//----- nvinfo : EIATTR_PARAM_CBANK
	.align		4
        /*00cc*/ 	.byte	0x04, 0x0a
        /*00ce*/ 	.short	(.L_65 - .L_64)
	.align		4
.L_64:
        /*00d0*/ 	.word	index@(.nv.constant0._Z16kernel_Mult_Wi_uPfiS_iS_S_iiii)
        /*00d4*/ 	.short	0x0380
        /*00d6*/ 	.short	0x0040


	//----- nvinfo : EIATTR_SW_WAR
	.align		4
.L_65:
        /*00d8*/ 	.byte	0x04, 0x36
        /*00da*/ 	.short	(.L_67 - .L_66)
.L_66:
        /*00dc*/ 	.word	0x00000008
.L_67:


//--------------------- .nv.callgraph             --------------------------
	.section	.nv.callgraph,"",@"SHT_CUDA_CALLGRAPH"
	.align	4
	.sectionentsize	8
	.align		4
        /*0000*/ 	.word	0x00000000
	.align		4
        /*0004*/ 	.word	0xffffffff
	.align		4
        /*0008*/ 	.word	0x00000000
	.align		4
        /*000c*/ 	.word	0xfffffffe
	.align		4
        /*0010*/ 	.word	0x00000000
	.align		4
        /*0014*/ 	.word	0xfffffffd
	.align		4
        /*0018*/ 	.word	0x00000000
	.align		4
        /*001c*/ 	.word	0xfffffffc


//--------------------- .text._Z11kernel_blurPfiS_iS_iii --------------------------
	.section	.text._Z11kernel_blurPfiS_iS_iii,"ax",@progbits
	.align	128
.text._Z11kernel_blurPfiS_iS_iii:
        .type           _Z11kernel_blurPfiS_iS_iii,@function
        .size           _Z11kernel_blurPfiS_iS_iii,(.L_x_18 - _Z11kernel_blurPfiS_iS_iii)
        .other          _Z11kernel_blurPfiS_iS_iii,@"STO_CUDA_ENTRY STV_DEFAULT"
_Z11kernel_blurPfiS_iS_iii:
[----:B------:R-:W-:Y:S01]  /*0000*/  LDC R1, c[0x0][0x37c] ;  /* 0x0000df00ff017b82 */ /* 0x000fe20000000800 */
[----:B------:R-:W0:Y:S01]  /*0010*/  LDCU UR6, c[0x0][0x3a8] ;  /* 0x00007500ff0677ac */ /* 0x000e220008000800 */
[----:B------:R-:W1:Y:S06]  /*0020*/  S2R R5, SR_TID.X ;  /* 0x0000000000057919 */ /* 0x000e6c0000002100 */
[----:B------:R-:W1:Y:S01]  /*0030*/  LDC R0, c[0x0][0x360] ;  /* 0x0000d800ff007b82 */ /* 0x000e620000000800 */
[----:B------:R-:W2:Y:S01]  /*0040*/  LDCU.64 UR8, c[0x0][0x358] ;  /* 0x00006b00ff0877ac */ /* 0x000ea20008000a00 */
[----:B------:R-:W3:Y:S06]  /*0050*/  S2R R2, SR_TID.Y ;  /* 0x0000000000027919 */ /* 0x000eec0000002200 */
[----:B------:R-:W1:Y:S01]  /*0060*/  S2UR UR7, SR_CTAID.X ;  /* 0x00000000000779c3 */ /* 0x000e620000002500 */
[----:B0-----:R-:W-:-:S07]  /*0070*/  UIADD3 UR4, UPT, UPT, -UR6, URZ, URZ ;  /* 0x000000ff06047290 */ /* 0x001fce000fffe1ff */
[----:B------:R-:W3:Y:S01]  /*0080*/  S2UR UR10, SR_CTAID.Y ;  /* 0x00000000000a79c3 */ /* 0x000ee20000002600 */
[----:B------:R-:W-:Y:S02]  /*0090*/  USHF.R.S32.HI UR5, URZ, 0x1f, UR6 ;  /* 0x0000001fff057899 */ /* 0x000fe40008011406 */
[----:B------:R-:W-:Y:S02]  /*00a0*/  USHF.R.S32.HI UR4, URZ, 0x1f, UR4 ;  /* 0x0000001fff047899 */ /* 0x000fe40008011404 */
[----:B------:R-:W-:Y:S02]  /*00b0*/  ULOP3.LUT UR5, UR5, 0x1, URZ, 0xc0, !UPT ;  /* 0x0000000105057892 */ /* 0x000fe4000f8ec0ff */
[----:B------:R-:W-:Y:S01]  /*00c0*/  ULOP3.LUT UR4, UR4, 0x1, URZ, 0xc0, !UPT ;  /* 0x0000000104047892 */ /* 0x000fe2000f8ec0ff */
[----:B------:R-:W3:Y:S01]  /*00d0*/  LDC R3, c[0x0][0x364] ;  /* 0x0000d900ff037b82 */ /* 0x000ee20000000800 */
[----:B------:R-:W-:Y:S02]  /*00e0*/  UIADD3 UR5, UPT, UPT, UR5, UR6, URZ ;  /* 0x0000000605057290 */ /* 0x000fe4000fffe0ff */
[----:B------:R-:W-:-:S02]  /*00f0*/  UIADD3 UR4, UPT, UPT, UR4, -UR6, URZ ;  /* 0x8000000604047290 */ /* 0x000fc4000fffe0ff */
[----:B------:R-:W-:Y:S02]  /*0100*/  USHF.R.S32.HI UR5, URZ, 0x1, UR5 ;  /* 0x00000001ff057899 */ /* 0x000fe40008011405 */
[----:B------:R-:W-:Y:S01]  /*0110*/  USHF.R.S32.HI UR4, URZ, 0x1, UR4 ;  /* 0x00000001ff047899 */ /* 0x000fe20008011404 */
[----:B-1----:R-:W-:-:S03]  /*0120*/  IMAD R0, R0, UR7, R5 ;  /* 0x0000000700007c24 */ /* 0x002fc6000f8e0205 */
[----:B------:R-:W-:Y:S01]  /*0130*/  UISETP.GE.AND UP0, UPT, UR5, UR4, UPT ;  /* 0x000000040500728c */ /* 0x000fe2000bf06270 */
[----:B---3--:R-:W-:-:S08]  /*0140*/  IMAD R3, R3, UR10, R2 ;  /* 0x0000000a03037c24 */ /* 0x008fd0000f8e0202 */
[----:B--2---:R-:W-:Y:S05]  /*0150*/  BRA.U !UP0, `(.L_x_0) ;  /* 0x00000009086c7547 */ /* 0x004fea000b800000 */
[----:B------:R-:W-:Y:S01]  /*0160*/  HFMA2 R2, -RZ, RZ, 0, 0 ;  /* 0x00000000ff027431 */ /* 0x000fe200000001ff */
[----:B------:R-:W-:Y:S01]  /*0170*/  UIADD3 UR7, UPT, UPT, UR5, 0x1, URZ ;  /* 0x0000000105077890 */ /* 0x000fe2000fffe0ff */
[----:B------:R-:W-:-:S11]  /*0180*/  UMOV UR6, UR4 ;  /* 0x0000000400067c82 */ /* 0x000fd60008000000 */
.L_x_8:
[----:B------:R-:W0:Y:S01]  /*0190*/  LDCU UR10, c[0x0][0x3b0] ;  /* 0x00007600ff0a77ac */ /* 0x000e220008000800 */
[----:B-1----:R-:W1:Y:S01]  /*01a0*/  LDC R4, c[0x0][0x3a8] ;  /* 0x0000ea00ff047b82 */ /* 0x002e620000000800 */
[----:B------:R-:W-:Y:S01]  /*01b0*/  VIADD R5, R3, UR6 ;  /* 0x0000000603057c36 */ /* 0x000fe20008000000 */
[----:B------:R-:W-:Y:S01]  /*01c0*/  MOV R7, UR4 ;  /* 0x0000000400077c02 */ /* 0x000fe20008000f00 */
[----:B------:R-:W-:Y:S01]  /*01d0*/  UISETP.GE.AND UP0, UPT, UR4, UR7, UPT ;  /* 0x000000070400728c */ /* 0x000fe2000bf06270 */
[----:B------:R-:W2:Y:S04]  /*01e0*/  LDCU UR12, c[0x0][0x3ac] ;  /* 0x00007580ff0c77ac */ /* 0x000ea80008000800 */
[----:B---3--:R-:W3:Y:S01]  /*01f0*/  LDC.64 R8, c[0x0][0x390] ;  /* 0x0000e400ff087b82 */ /* 0x008ee20000000a00 */
[----:B----4-:R-:W4:Y:S07]  /*0200*/  LDCU UR13, c[0x0][0x398] ;  /* 0x00007300ff0d77ac */ /* 0x010f2e0008000800 */
[----:B------:R-:W1:Y:S01]  /*0210*/  LDC.64 R10, c[0x0][0x3a0] ;  /* 0x0000e800ff0a7b82 */ /* 0x000e620000000a00 */
[----:B0-----:R-:W-:-:S04]  /*0220*/  ISETP.GE.U32.AND P0, PT, R5, UR10, PT ;  /* 0x0000000a05007c0c */ /* 0x001fc8000bf06070 */
[----:B------:R-:W-:Y:S01]  /*0230*/  SEL R6, RZ, 0x1, P0 ;  /* 0x00000001ff067807 */ /* 0x000fe20000000000 */
[----:B--2---:R-:W-:Y:S08]  /*0240*/  BRA.U UP0, `(.L_x_1) ;  /* 0x0000000500d87547 */ /* 0x004ff0000b800000 */
[----:B------:R-:W-:Y:S02]  /*0250*/  IADD3 R12, PT, PT, -R7, UR7, RZ ;  /* 0x00000007070c7c10 */ /* 0x000fe4000fffe1ff */
[----:B------:R-:W-:Y:S02]  /*0260*/  PLOP3.LUT P0, PT, PT, PT, PT, 0x80, 0x8 ;  /* 0x000000000008781c */ /* 0x000fe40003f0f070 */
[----:B------:R-:W-:-:S13]  /*0270*/  ISETP.GT.AND P1, PT, R12, 0x3, PT ;  /* 0x000000030c00780c */ /* 0x000fda0003f24270 */
[----:B------:R-:W-:Y:S05]  /*0280*/  @!P1 BRA `(.L_x_2) ;  /* 0x0000000400249947 */ /* 0x000fea0003800000 */
[----:B------:R-:W-:Y:S01]  /*0290*/  PLOP3.LUT P0, PT, PT, PT, PT, 0x8, 0x80 ;  /* 0x000000000080781c */ /* 0x000fe20003f0e170 */
[----:B------:R-:W0:Y:S01]  /*02a0*/  LDCU UR11, c[0x0][0x3ac] ;  /* 0x00007580ff0b77ac */ /* 0x000e220008000800 */
[----:B------:R-:W-:-:S12]  /*02b0*/  UIADD3 UR10, UPT, UPT, UR5, -0x2, URZ ;  /* 0xfffffffe050a7890 */ /* 0x000fd8000fffe0ff */
.L_x_3:
[----:B------:R-:W-:Y:S01]  /*02c0*/  IMAD.IADD R18, R0, 0x1, R7 ;  /* 0x0000000100127824 */ /* 0x000fe200078e0207 */
[C---:B------:R-:W-:Y:S02]  /*02d0*/  IADD3 R17, PT, PT, R7.reuse, 0x1, RZ ;  /* 0x0000000107117810 */ /* 0x040fe40007ffe0ff */
[----:B------:R-:W-:Y:S02]  /*02e0*/  IADD3 R15, PT, PT, R7, 0x2, RZ ;  /* 0x00000002070f7810 */ /* 0x000fe40007ffe0ff */
[----:B0-----:R-:W-:Y:S01]  /*02f0*/  ISETP.LT.U32.AND P1, PT, R18, UR11, PT ;  /* 0x0000000b12007c0c */ /* 0x001fe2000bf21070 */
[C---:B------:R-:W-:Y:S01]  /*0300*/  IMAD.IADD R12, R0.reuse, 0x1, R17 ;  /* 0x00000001000c7824 */ /* 0x040fe200078e0211 */
[----:B------:R-:W-:Y:S02]  /*0310*/  IADD3 R14, PT, PT, R0, R15, RZ ;  /* 0x0000000f000e7210 */ /* 0x000fe40007ffe0ff */
[----:B------:R-:W-:Y:S02]  /*0320*/  SEL R13, RZ, 0xffffffff, !P1 ;  /* 0xffffffffff0d7807 */ /* 0x000fe40004800000 */
[----:B------:R-:W-:-:S02]  /*0330*/  ISETP.LT.U32.AND P1, PT, R12, UR11, PT ;  /* 0x0000000b0c007c0c */ /* 0x000fc4000bf21070 */
[----:B------:R-:W-:-:S04]  /*0340*/  IADD3 R13, PT, PT, -R13, RZ, RZ ;  /* 0x000000ff0d0d7210 */ /* 0x000fc80007ffe1ff */
[----:B------:R-:W-:Y:S02]  /*0350*/  LOP3.LUT P3, RZ, R6, R13, RZ, 0xc0, !PT ;  /* 0x0000000d06ff7212 */ /* 0x000fe4000786c0ff */
[----:B------:R-:W-:Y:S02]  /*0360*/  SEL R13, RZ, 0xffffffff, !P1 ;  /* 0xffffffffff0d7807 */ /* 0x000fe40004800000 */
[----:B------:R-:W-:-:S03]  /*0370*/  ISETP.LT.U32.AND P1, PT, R14, UR11, PT ;  /* 0x0000000b0e007c0c */ /* 0x000fc6000bf21070 */
[----:B------:R-:W-:Y:S01]  /*0380*/  IMAD.MOV R13, RZ, RZ, -R13 ;  /* 0x000000ffff0d7224 */ /* 0x000fe200078e0a0d */
[----:B------:R-:W-:-:S04]  /*0390*/  SEL R22, RZ, 0xffffffff, !P1 ;  /* 0xffffffffff167807 */ /* 0x000fc80004800000 */
[----:B------:R-:W-:Y:S01]  /*03a0*/  LOP3.LUT P4, RZ, R6, R13, RZ, 0xc0, !PT ;  /* 0x0000000d06ff7212 */ /* 0x000fe2000788c0ff */
[----:B------:R-:W0:Y:S01]  /*03b0*/  @P3 LDC R19, c[0x0][0x398] ;  /* 0x0000e600ff133b82 */ /* 0x000e220000000800 */
[----:B------:R-:W-:-:S05]  /*03c0*/  IMAD.MOV R23, RZ, RZ, -R22 ;  /* 0x000000ffff177224 */ /* 0x000fca00078e0a16 */
[----:B------:R-:W-:Y:S02]  /*03d0*/  LOP3.LUT P2, RZ, R6, R23, RZ, 0xc0, !PT ;  /* 0x0000001706ff7212 */ /* 0x000fe4000784c0ff */
[----:B------:R-:W2:Y:S08]  /*03e0*/  @P3 LDC.64 R28, c[0x0][0x390] ;  /* 0x0000e400ff1c3b82 */ /* 0x000eb00000000a00 */
[----:B------:R-:W5:Y:S08]  /*03f0*/  @P4 LDC R13, c[0x0][0x398] ;  /* 0x0000e600ff0d4b82 */ /* 0x000f700000000800 */
[----:B------:R-:W1:Y:S01]  /*0400*/  @P3 LDC R16, c[0x0][0x3a8] ;  /* 0x0000ea00ff103b82 */ /* 0x000e620000000800 */
[----:B0-----:R-:W-:-:S07]  /*0410*/  @P3 IMAD R19, R5, R19, R18 ;  /* 0x0000001305133224 */ /* 0x001fce00078e0212 */
[----:B------:R-:W0:Y:S01]  /*0420*/  @P4 LDC.64 R20, c[0x0][0x390] ;  /* 0x0000e400ff144b82 */ /* 0x000e220000000a00 */
[----:B--2---:R-:W-:Y:S01]  /*0430*/  @P3 IMAD.WIDE.U32 R28, R19, 0x4, R28 ;  /* 0x00000004131c3825 */ /* 0x004fe200078e001c */
[----:B------:R-:W-:-:S06]  /*0440*/  IADD3 R19, PT, PT, R7, 0x3, RZ ;  /* 0x0000000307137810 */ /* 0x000fcc0007ffe0ff */
[----:B------:R-:W2:Y:S01]  /*0450*/  @P4 LDC R22, c[0x0][0x3a8] ;  /* 0x0000ea00ff164b82 */ /* 0x000ea20000000800 */
[----:B-----5:R-:W-:-:S07]  /*0460*/  @P4 IMAD R13, R5, R13, R12 ;  /* 0x0000000d050d4224 */ /* 0x020fce00078e020c */
[----:B------:R-:W5:Y:S01]  /*0470*/  @P3 LDC.64 R26, c[0x0][0x3a0] ;  /* 0x0000e800ff1a3b82 */ /* 0x000f620000000a00 */
[----:B------:R-:W-:Y:S01]  /*0480*/  IADD3 R18, PT, PT, R0, R19, RZ ;  /* 0x0000001300127210 */ /* 0x000fe20007ffe0ff */
[----:B-1----:R-:W-:Y:S01]  /*0490*/  @P3 IMAD R25, R16, UR6, R7 ;  /* 0x0000000610193c24 */ /* 0x002fe2000f8e0207 */
[----:B------:R1:W3:Y:S02]  /*04a0*/  @P3 LDG.E R23, desc[UR8][R28.64] ;  /* 0x000000081c173981 */ /* 0x0002e4000c1e1900 */
[----:B------:R-:W-:Y:S01]  /*04b0*/  ISETP.LT.U32.AND P1, PT, R18, UR11, PT ;  /* 0x0000000b12007c0c */ /* 0x000fe2000bf21070 */
[----:B0-----:R-:W-:Y:S02]  /*04c0*/  @P4 IMAD.WIDE.U32 R20, R13, 0x4, R20 ;  /* 0x000000040d144825 */ /* 0x001fe400078e0014 */
[----:B------:R-:W1:Y:S02]  /*04d0*/  @P2 LDC R16, c[0x0][0x398] ;  /* 0x0000e600ff102b82 */ /* 0x000e640000000800 */
[----:B--2---:R-:W-:-:S06]  /*04e0*/  @P4 IMAD R17, R22, UR6, R17 ;  /* 0x0000000616114c24 */ /* 0x004fcc000f8e0211 */
[----:B------:R-:W0:Y:S01]  /*04f0*/  @P4 LDC.64 R12, c[0x0][0x3a0] ;  /* 0x0000e800ff0c4b82 */ /* 0x000e220000000a00 */
[----:B------:R-:W-:Y:S01]  /*0500*/  SEL R22, RZ, 0xffffffff, !P1 ;  /* 0xffffffffff167807 */ /* 0x000fe20004800000 */
[----:B-----5:R-:W-:-:S06]  /*0510*/  @P3 IMAD.WIDE R26, R25, 0x4, R26 ;  /* 0x00000004191a3825 */ /* 0x020fcc00078e021a */
[----:B------:R-:W2:Y:S01]  /*0520*/  @P2 LDC R24, c[0x0][0x3a8] ;  /* 0x0000ea00ff182b82 */ /* 0x000ea20000000800 */
[----:B------:R-:W-:Y:S02]  /*0530*/  IMAD.MOV R25, RZ, RZ, -R22 ;  /* 0x000000ffff197224 */ /* 0x000fe400078e0a16 */
[----:B------:R-:W3:Y:S03]  /*0540*/  @P3 LDG.E R22, desc[UR8][R26.64] ;  /* 0x000000081a163981 */ /* 0x000ee6000c1e1900 */
[----:B------:R-:W-:Y:S01]  /*0550*/  LOP3.LUT P1, RZ, R6, R25, RZ, 0xc0, !PT ;  /* 0x0000001906ff7212 */ /* 0x000fe2000782c0ff */
[----:B-1----:R-:W-:Y:S01]  /*0560*/  @P2 IMAD R28, R5, R16, R14 ;  /* 0x00000010051c2224 */ /* 0x002fe200078e020e */
[----:B------:R2:W5:Y:S01]  /*0570*/  @P4 LDG.E R25, desc[UR8][R20.64] ;  /* 0x0000000814194981 */ /* 0x000562000c1e1900 */
[----:B0-----:R-:W-:Y:S02]  /*0580*/  @P4 IMAD.WIDE R12, R17, 0x4, R12 ;  /* 0x00000004110c4825 */ /* 0x001fe400078e020c */
[----:B------:R-:W0:Y:S04]  /*0590*/  @P2 LDC.64 R16, c[0x0][0x3a0] ;  /* 0x0000e800ff102b82 */ /* 0x000e280000000a00 */
[----:B------:R-:W5:Y:S01]  /*05a0*/  @P4 LDG.E R12, desc[UR8][R12.64] ;  /* 0x000000080c0c4981 */ /* 0x000f62000c1e1900 */
[----:B--2---:R-:W-:-:S03]  /*05b0*/  @P2 IMAD R21, R24, UR6, R15 ;  /* 0x0000000618152c24 */ /* 0x004fc6000f8e020f */
[----:B------:R-:W1:Y:S08]  /*05c0*/  @P1 LDC R29, c[0x0][0x398] ;  /* 0x0000e600ff1d1b82 */ /* 0x000e700000000800 */
[----:B------:R-:W2:Y:S08]  /*05d0*/  @P1 LDC R24, c[0x0][0x3a8] ;  /* 0x0000ea00ff181b82 */ /* 0x000eb00000000800 */
[----:B------:R-:W4:Y:S01]  /*05e0*/  @P2 LDC.64 R14, c[0x0][0x390] ;  /* 0x0000e400ff0e2b82 */ /* 0x000f220000000a00 */
[----:B0-----:R-:W-:-:S06]  /*05f0*/  @P2 IMAD.WIDE R16, R21, 0x4, R16 ;  /* 0x0000000415102825 */ /* 0x001fcc00078e0210 */
[----:B------:R-:W5:Y:S01]  /*0600*/  @P2 LDG.E R16, desc[UR8][R16.64] ;  /* 0x0000000810102981 */ /* 0x000f62000c1e1900 */
[----:B-1----:R-:W-:Y:S01]  /*0610*/  @P1 IMAD R29, R5, R29, R18 ;  /* 0x0000001d051d1224 */ /* 0x002fe200078e0212 */
[----:B------:R-:W0:Y:S01]  /*0620*/  @P1 LDC.64 R20, c[0x0][0x3a0] ;  /* 0x0000e800ff141b82 */ /* 0x000e220000000a00 */
[----:B--2---:R-:W-:-:S07]  /*0630*/  @P1 IMAD R27, R24, UR6, R19 ;  /* 0x00000006181b1c24 */ /* 0x004fce000f8e0213 */
[----:B------:R-:W1:Y:S01]  /*0640*/  @P1 LDC.64 R18, c[0x0][0x390] ;  /* 0x0000e400ff121b82 */ /* 0x000e620000000a00 */
[----:B----4-:R-:W-:-:S06]  /*0650*/  @P2 IMAD.WIDE.U32 R14, R28, 0x4, R14 ;  /* 0x000000041c0e2825 */ /* 0x010fcc00078e000e */
[----:B------:R-:W2:Y:S01]  /*0660*/  @P2 LDG.E R15, desc[UR8][R14.64] ;  /* 0x000000080e0f2981 */ /* 0x000ea2000c1e1900 */
[----:B0-----:R-:W-:-:S06]  /*0670*/  @P1 IMAD.WIDE R20, R27, 0x4, R20 ;  /* 0x000000041b141825 */ /* 0x001fcc00078e0214 */
[----:B------:R-:W4:Y:S01]  /*0680*/  @P1 LDG.E R20, desc[UR8][R20.64] ;  /* 0x0000000814141981 */ /* 0x000f22000c1e1900 */
[----:B-1----:R-:W-:-:S06]  /*0690*/  @P1 IMAD.WIDE.U32 R18, R29, 0x4, R18 ;  /* 0x000000041d121825 */ /* 0x002fcc00078e0012 */
[----:B------:R-:W4:Y:S01]  /*06a0*/  @P1 LDG.E R19, desc[UR8][R18.64] ;  /* 0x0000000812131981 */ /* 0x000f22000c1e1900 */
[----:B------:R-:W-:Y:S01]  /*06b0*/  IADD3 R7, PT, PT, R7, 0x4, RZ ;  /* 0x0000000407077810 */ /* 0x000fe20007ffe0ff */
[----:B---3--:R-:W-:-:S03]  /*06c0*/  @P3 FFMA.FTZ R2, R23, R22, R2 ;  /* 0x0000001617023223 */ /* 0x008fc60000010002 */
[----:B------:R-:W-:Y:S01]  /*06d0*/  ISETP.GE.AND P3, PT, R7, UR10, PT ;  /* 0x0000000a07007c0c */ /* 0x000fe2000bf66270 */
[----:B-----5:R-:W-:-:S04]  /*06e0*/  @P4 FFMA.FTZ R2, R25, R12, R2 ;  /* 0x0000000c19024223 */ /* 0x020fc80000010002 */
[----:B--2---:R-:W-:-:S04]  /*06f0*/  @P2 FFMA.FTZ R2, R15, R16, R2 ;  /* 0x000000100f022223 */ /* 0x004fc80000010002 */
[----:B----4-:R-:W-:-:S04]  /*0700*/  @P1 FFMA.FTZ R2, R19, R20, R2 ;  /* 0x0000001413021223 */ /* 0x010fc80000010002 */
[----:B------:R-:W-:Y:S05]  /*0710*/  @!P3 BRA `(.L_x_3) ;  /* 0xfffffff800e8b947 */ /* 0x000fea000383ffff */
.L_x_2:
[----:B------:R-:W-:-:S04]  /*0720*/  IADD3 R12, PT, PT, -R7, UR7, RZ ;  /* 0x00000007070c7c10 */ /* 0x000fc8000fffe1ff */
[----:B------:R-:W-:-:S13]  /*0730*/  ISETP.GT.AND P1, PT, R12, 0x1, PT ;  /* 0x000000010c00780c */ /* 0x000fda0003f24270 */
[----:B------:R-:W-:Y:S05]  /*0740*/  @!P1 BRA `(.L_x_4) ;  /* 0x0000000000909947 */ /* 0x000fea0003800000 */
[----:B------:R-:W0:Y:S01]  /*0750*/  LDCU UR10, c[0x0][0x3ac] ;  /* 0x00007580ff0a77ac */ /* 0x000e220008000800 */
[----:B------:R-:W-:Y:S01]  /*0760*/  IADD3 R24, PT, PT, R0, R7, RZ ;  /* 0x0000000700187210 */ /* 0x000fe20007ffe0ff */
[----:B------:R-:W-:-:S05]  /*0770*/  VIADD R21, R7, 0x1 ;  /* 0x0000000107157836 */ /* 0x000fca0000000000 */
[----:B------:R-:W-:Y:S02]  /*0780*/  IADD3 R20, PT, PT, R0, R21, RZ ;  /* 0x0000001500147210 */ /* 0x000fe40007ffe0ff */
[----:B0-----:R-:W-:-:S04]  /*0790*/  ISETP.LT.U32.AND P0, PT, R24, UR10, PT ;  /* 0x0000000a18007c0c */ /* 0x001fc8000bf01070 */
[----:B------:R-:W-:Y:S02]  /*07a0*/  SEL R12, RZ, 0xffffffff, !P0 ;  /* 0xffffffffff0c7807 */ /* 0x000fe40004000000 */
[----:B------:R-:W-:Y:S02]  /*07b0*/  ISETP.LT.U32.AND P0, PT, R20, UR10, PT ;  /* 0x0000000a14007c0c */ /* 0x000fe4000bf01070 */
[----:B------:R-:W-:Y:S02]  /*07c0*/  IADD3 R13, PT, PT, -R12, RZ, RZ ;  /* 0x000000ff0c0d7210 */ /* 0x000fe40007ffe1ff */
[----:B------:R-:W-:Y:S02]  /*07d0*/  SEL R12, RZ, 0xffffffff, !P0 ;  /* 0xffffffffff0c7807 */ /* 0x000fe40004000000 */
[----:B------:R-:W-:-:S03]  /*07e0*/  LOP3.LUT P1, RZ, R6, R13, RZ, 0xc0, !PT ;  /* 0x0000000d06ff7212 */ /* 0x000fc6000782c0ff */
[----:B------:R-:W-:-:S05]  /*07f0*/  IMAD.MOV R13, RZ, RZ, -R12 ;  /* 0x000000ffff0d7224 */ /* 0x000fca00078e0a0c */
[----:B------:R-:W-:-:S05]  /*0800*/  LOP3.LUT P2, RZ, R6, R13, RZ, 0xc0, !PT ;  /* 0x0000000d06ff7212 */ /* 0x000fca000784c0ff */
[----:B------:R-:W0:Y:S08]  /*0810*/  @P1 LDC R26, c[0x0][0x3a8] ;  /* 0x0000ea00ff1a1b82 */ /* 0x000e300000000800 */
[----:B------:R-:W2:Y:S08]  /*0820*/  @P1 LDC R25, c[0x0][0x398] ;  /* 0x0000e600ff191b82 */ /* 0x000eb00000000800 */
[----:B------:R-:W5:Y:S08]  /*0830*/  @P1 LDC.64 R16, c[0x0][0x3a0] ;  /* 0x0000e800ff101b82 */ /* 0x000f700000000a00 */
[----:B------:R-:W1:Y:S01]  /*0840*/  @P1 LDC.64 R18, c[0x0][0x390] ;  /* 0x0000e400ff121b82 */ /* 0x000e620000000a00 */
[----:B0-----:R-:W-:-:S07]  /*0850*/  @P1 IMAD R7, R26, UR6, R7 ;  /* 0x000000061a071c24 */ /* 0x001fce000f8e0207 */
[----:B------:R-:W0:Y:S01]  /*0860*/  @P2 LDC R23, c[0x0][0x398] ;  /* 0x0000e600ff172b82 */ /* 0x000e220000000800 */
[----:B--2---:R-:W-:-:S07]  /*0870*/  @P1 IMAD R25, R5, R25, R24 ;  /* 0x0000001905191224 */ /* 0x004fce00078e0218 */
[----:B------:R-:W2:Y:S01]  /*0880*/  @P2 LDC R22, c[0x0][0x3a8] ;  /* 0x0000ea00ff162b82 */ /* 0x000ea20000000800 */
[----:B-----5:R-:W-:-:S06]  /*0890*/  @P1 IMAD.WIDE R16, R7, 0x4, R16 ;  /* 0x0000000407101825 */ /* 0x020fcc00078e0210 */
[----:B------:R-:W5:Y:S01]  /*08a0*/  @P1 LDG.E R16, desc[UR8][R16.64] ;  /* 0x0000000810101981 */ /* 0x000f62000c1e1900 */
[----:B------:R-:W3:Y:S01]  /*08b0*/  @P2 LDC.64 R14, c[0x0][0x390] ;  /* 0x0000e400ff0e2b82 */ /* 0x000ee20000000a00 */
[----:B-1----:R-:W-:-:S06]  /*08c0*/  @P1 IMAD.WIDE.U32 R18, R25, 0x4, R18 ;  /* 0x0000000419121825 */ /* 0x002fcc00078e0012 */
[----:B------:R-:W5:Y:S01]  /*08d0*/  @P1 LDG.E R19, desc[UR8][R18.64] ;  /* 0x0000000812131981 */ /* 0x000f62000c1e1900 */
[----:B------:R-:W1:Y:S01]  /*08e0*/  @P2 LDC.64 R12, c[0x0][0x3a0] ;  /* 0x0000e800ff0c2b82 */ /* 0x000e620000000a00 */
[----:B0-----:R-:W-:Y:S02]  /*08f0*/  @P2 IMAD R23, R5, R23, R20 ;  /* 0x0000001705172224 */ /* 0x001fe400078e0214 */
[----:B--2---:R-:W-:Y:S02]  /*0900*/  @P2 IMAD R7, R22, UR6, R21 ;  /* 0x0000000616072c24 */ /* 0x004fe4000f8e0215 */
[----:B---3--:R-:W-:-:S06]  /*0910*/  @P2 IMAD.WIDE.U32 R14, R23, 0x4, R14 ;  /* 0x00000004170e2825 */ /* 0x008fcc00078e000e */
[----:B------:R-:W2:Y:S01]  /*0920*/  @P2 LDG.E R15, desc[UR8][R14.64] ;  /* 0x000000080e0f2981 */ /* 0x000ea2000c1e1900 */
[----:B-1----:R-:W-:-:S06]  /*0930*/  @P2 IMAD.WIDE R12, R7, 0x4, R12 ;  /* 0x00000004070c2825 */ /* 0x002fcc00078e020c */
[----:B------:R-:W2:Y:S01]  /*0940*/  @P2 LDG.E R12, desc[UR8][R12.64] ;  /* 0x000000080c0c2981 */ /* 0x000ea2000c1e1900 */
[----:B------:R-:W-:Y:S02]  /*0950*/  PLOP3.LUT P0, PT, PT, PT, PT, 0x8, 0x80 ;  /* 0x000000000080781c */ /* 0x000fe40003f0e170 */
[----:B------:R-:W-:Y:S01]  /*0960*/  IADD3 R7, PT, PT, R21, 0x1, RZ ;  /* 0x0000000115077810 */ /* 0x000fe20007ffe0ff */
[----:B-----5:R-:W-:-:S04]  /*0970*/  @P1 FFMA.FTZ R2, R19, R16, R2 ;  /* 0x0000001013021223 */ /* 0x020fc80000010002 */
[----:B--2---:R-:W-:-:S07]  /*0980*/  @P2 FFMA.FTZ R2, R15, R12, R2 ;  /* 0x0000000c0f022223 */ /* 0x004fce0000010002 */
.L_x_4:
[----:B------:R-:W-:-:S13]  /*0990*/  ISETP.NE.OR P0, PT, R7, UR7, P0 ;  /* 0x0000000707007c0c */ /* 0x000fda0008705670 */
[----:B------:R-:W-:Y:S05]  /*09a0*/  @!P0 BRA `(.L_x_5) ;  /* 0x0000000000488947 */ /* 0x000fea0003800000 */
.L_x_1:
[----:B------:R-:W-:Y:S01]  /*09b0*/  IADD3 R14, PT, PT, R0, R7, RZ ;  /* 0x00000007000e7210 */ /* 0x000fe20007ffe0ff */
[----:B------:R-:W-:Y:S03]  /*09c0*/  BSSY.RECONVERGENT B0, `(.L_x_6) ;  /* 0x000000d000007945 */ /* 0x000fe60003800200 */
[----:B------:R-:W-:-:S04]  /*09d0*/  ISETP.LT.U32.AND P0, PT, R14, UR12, PT ;  /* 0x0000000c0e007c0c */ /* 0x000fc8000bf01070 */
[----:B------:R-:W-:-:S05]  /*09e0*/  SEL R12, RZ, 0xffffffff, !P0 ;  /* 0xffffffffff0c7807 */ /* 0x000fca0004000000 */
[----:B------:R-:W-:-:S05]  /*09f0*/  IMAD.MOV R13, RZ, RZ, -R12 ;  /* 0x000000ffff0d7224 */ /* 0x000fca00078e0a0c */
[----:B------:R-:W-:-:S13]  /*0a00*/  LOP3.LUT P0, RZ, R6, R13, RZ, 0xc0, !PT ;  /* 0x0000000d06ff7212 */ /* 0x000fda000780c0ff */
[----:B------:R-:W-:Y:S05]  /*0a10*/  @!P0 BRA `(.L_x_7) ;  /* 0x00000000001c8947 */ /* 0x000fea0003800000 */
[----:B----4-:R-:W-:Y:S02]  /*0a20*/  IMAD R13, R5, UR13, R14 ;  /* 0x0000000d050d7c24 */ /* 0x010fe4000f8e020e */
[----:B-1----:R-:W-:Y:S02]  /*0a30*/  IMAD R15, R4, UR6, R7 ;  /* 0x00000006040f7c24 */ /* 0x002fe4000f8e0207 */
[----:B---3--:R-:W-:-:S04]  /*0a40*/  IMAD.WIDE.U32 R12, R13, 0x4, R8 ;  /* 0x000000040d0c7825 */ /* 0x008fc800078e0008 */
[----:B------:R-:W-:Y:S02]  /*0a50*/  IMAD.WIDE R14, R15, 0x4, R10 ;  /* 0x000000040f0e7825 */ /* 0x000fe400078e020a */
[----:B------:R-:W2:Y:S04]  /*0a60*/  LDG.E R13, desc[UR8][R12.64] ;  /* 0x000000080c0d7981 */ /* 0x000ea8000c1e1900 */
[----:B------:R-:W2:Y:S02]  /*0a70*/  LDG.E R14, desc[UR8][R14.64] ;  /* 0x000000080e0e7981 */ /* 0x000ea4000c1e1900 */
[----:B--2---:R-:W-:-:S07]  /*0a80*/  FFMA.FTZ R2, R13, R14, R2 ;  /* 0x0000000e0d027223 */ /* 0x004fce0000010002 */
.L_x_7:
[----:B----4-:R-:W-:Y:S05]  /*0a90*/  BSYNC.RECONVERGENT B0 ;  /* 0x0000000000007941 */ /* 0x010fea0003800200 */
.L_x_6:
[----:B------:R-:W-:-:S04]  /*0aa0*/  IADD3 R7, PT, PT, R7, 0x1, RZ ;  /* 0x0000000107077810 */ /* 0x000fc80007ffe0ff */
[----:B------:R-:W-:-:S13]  /*0ab0*/  ISETP.NE.AND P0, PT, R7, UR7, PT ;  /* 0x0000000707007c0c */ /* 0x000fda000bf05270 */
[----:B------:R-:W-:Y:S05]  /*0ac0*/  @P0 BRA `(.L_x_1) ;  /* 0xfffffffc00b80947 */ /* 0x000fea000383ffff */
.L_x_5:
[----:B------:R-:W-:-:S04]  /*0ad0*/  UIADD3 UR6, UPT, UPT, UR6, 0x1, URZ ;  /* 0x0000000106067890 */ /* 0x000fc8000fffe0ff */
[----:B------:R-:W-:-:S09]  /*0ae0*/  UISETP.NE.AND UP0, UPT, UR7, UR6, UPT ;  /* 0x000000060700728c */ /* 0x000fd2000bf05270 */
[----:B------:R-:W-:Y:S05]  /*0af0*/  BRA.U UP0, `(.L_x_8) ;  /* 0xfffffff500a47547 */ /* 0x000fea000b83ffff */
[----:B------:R-:W-:Y:S05]  /*0b00*/  BRA `(.L_x_9) ;  /* 0x0000000000047947 */ /* 0x000fea0003800000 */
.L_x_0:
[----:B------:R-:W-:-:S07]  /*0b10*/  HFMA2 R2, -RZ, RZ, 0, 0 ;  /* 0x00000000ff027431 */ /* 0x000fce00000001ff */
.L_x_9:
[----:B-1----:R-:W0:Y:S01]  /*0b20*/  LDC.64 R4, c[0x0][0x380] ;  /* 0x0000e000ff047b82 */ /* 0x002e220000000a00 */
[----:B------:R-:W1:Y:S02]  /*0b30*/  LDCU UR4, c[0x0][0x388] ;  /* 0x00007100ff0477ac */ /* 0x000e640008000800 */
[----:B-1----:R-:W-:-:S04]  /*0b40*/  IMAD R3, R3, UR4, R0 ;  /* 0x0000000403037c24 */ /* 0x002fc8000f8e0200 */
[----:B0-----:R-:W-:-:S05]  /*0b50*/  IMAD.WIDE.U32 R4, R3, 0x4, R4 ;  /* 0x0000000403047825 */ /* 0x001fca00078e0004 */
[----:B------:R-:W-:Y:S01]  /*0b60*/  STG.E desc[UR8][R4.64], R2 ;  /* 0x0000000204007986 */ /* 0x000fe2000c101908 */
[----:B----4-:R-:W-:Y:S05]  /*0b70*/  EXIT ;  /* 0x000000000000794d */ /* 0x010fea0003800000 */
.L_x_10:
[----:B------:R-:W-:-:S00]  /*0b80*/  BRA `(.L_x_10) ;  /* 0xfffffffc00fc7947 */ /* 0x000fc0000383ffff */
[----:B------:R-:W-:-:S00]  /*0b90*/  NOP ;  /* 0x0000000000007918 */ /* 0x000fc00000000000 */
        /* <DEDUP_REMOVED lines=14> */
.L_x_18:


//--------------------- .text._Z16kernel_Mult_Wi_uPfiS_iS_S_iiii --------------------------
	.section	.text._Z16kernel_Mult_Wi_uPfiS_iS_S_iiii,"ax",@progbits
	.align	128
.text._Z16kernel_Mult_Wi_uPfiS_iS_S_iiii:
        .type           _Z16kernel_Mult_Wi_uPfiS_iS_S_iiii,@function
        .size           _Z16kernel_Mult_Wi_uPfiS_iS_S_iiii,(.L_x_19 - _Z16kernel_Mult_Wi_uPfiS_iS_S_iiii)
        .other          _Z16kernel_Mult_Wi_uPfiS_iS_S_iiii,@"STO_CUDA_ENTRY STV_DEFAULT"
_Z16kernel_Mult_Wi_uPfiS_iS_S_iiii:
[----:B------:R-:W-:Y:S01]  /*0000*/  LDC R1, c[0x0][0x37c] ;  /* 0x0000df00ff017b82 */ /* 0x000fe20000000800 */
[----:B------:R-:W0:Y:S07]  /*0010*/  S2R R7, SR_TID.X ;  /* 0x0000000000077919 */ /* 0x000e2e0000002100 */
[----:B------:R-:W0:Y:S01]  /*0020*/  LDC R0, c[0x0][0x360] ;  /* 0x0000d800ff007b82 */ /* 0x000e220000000800 */
[----:B------:R-:W1:Y:S01]  /*0030*/  LDCU UR8, c[0x0][0x3b0] ;  /* 0x00007600ff0877ac */ /* 0x000e620008000800 */
[----:B------:R-:W2:Y:S01]  /*0040*/  S2R R2, SR_TID.Y ;  /* 0x0000000000027919 */ /* 0x000ea20000002200 */
[----:B------:R-:W3:Y:S05]  /*0050*/  LDCU.64 UR6, c[0x0][0x358] ;  /* 0x00006b00ff0677ac */ /* 0x000eea0008000a00 */
[----:B------:R-:W0:Y:S08]  /*0060*/  S2UR UR4, SR_CTAID.X ;  /* 0x00000000000479c3 */ /* 0x000e300000002500 */
[----:B------:R-:W2:Y:S08]  /*0070*/  S2UR UR5, SR_CTAID.Y ;  /* 0x00000000000579c3 */ /* 0x000eb00000002600 */
[----:B------:R-:W2:Y:S08]  /*0080*/  LDC R3, c[0x0][0x364] ;  /* 0x0000d900ff037b82 */ /* 0x000eb00000000800 */
[----:B------:R-:W4:Y:S01]  /*0090*/  LDC.64 R4, c[0x0][0x3a0] ;  /* 0x0000e800ff047b82 */ /* 0x000f220000000a00 */
[----:B0-----:R-:W-:-:S07]  /*00a0*/  IMAD R0, R0, UR4, R7 ;  /* 0x0000000400007c24 */ /* 0x001fce000f8e0207 */
[----:B------:R-:W0:Y:S01]  /*00b0*/  LDC.64 R6, c[0x0][0x3a8] ;  /* 0x0000ea00ff067b82 */ /* 0x000e220000000a00 */
[----:B--2---:R-:W-:Y:S01]  /*00c0*/  IMAD R3, R3, UR5, R2 ;  /* 0x0000000503037c24 */ /* 0x004fe2000f8e0202 */
[----:B------:R-:W2:Y:S03]  /*00d0*/  LDCU UR5, c[0x0][0x3b8] ;  /* 0x00007700ff0577ac */ /* 0x000ea60008000800 */
[----:B-1----:R-:W-:Y:S01]  /*00e0*/  IMAD R9, R3, UR8, R0 ;  /* 0x0000000803097c24 */ /* 0x002fe2000f8e0200 */
[----:B------:R-:W-:Y:S01]  /*00f0*/  I2FP.F32.U32 R2, R0 ;  /* 0x0000000000027245 */ /* 0x000fe20000201000 */
[----:B------:R-:W1:Y:S02]  /*0100*/  LDCU UR8, c[0x0][0x3bc] ;  /* 0x00007780ff0877ac */ /* 0x000e640008000800 */
[----:B----4-:R-:W-:-:S06]  /*0110*/  IMAD.WIDE.U32 R4, R9, 0x4, R4 ;  /* 0x0000000409047825 */ /* 0x010fcc00078e0004 */
[----:B---3--:R-:W3:Y:S01]  /*0120*/  LDG.E R5, desc[UR6][R4.64] ;  /* 0x0000000604057981 */ /* 0x008ee2000c1e1900 */
[----:B0-----:R-:W-:-:S06]  /*0130*/  IMAD.WIDE.U32 R6, R9, 0x4, R6 ;  /* 0x0000000409067825 */ /* 0x001fcc00078e0006 */
[----:B------:R-:W4:Y:S01]  /*0140*/  LDG.E R7, desc[UR6][R6.64] ;  /* 0x0000000606077981 */ /* 0x000f22000c1e1900 */
[----:B--2---:R-:W-:Y:S01]  /*0150*/  UIADD3 UR4, UPT, UPT, UR5, -0x1, URZ ;  /* 0xffffffff05047890 */ /* 0x004fe2000fffe0ff */
[----:B------:R-:W-:Y:S01]  /*0160*/  I2FP.F32.U32 R8, R3 ;  /* 0x0000000300087245 */ /* 0x000fe20000201000 */
[----:B------:R-:W-:Y:S01]  /*0170*/  BSSY.RECONVERGENT B0, `(.L_x_11) ;  /* 0x000000b000007945 */ /* 0x000fe20003800200 */
[----:B---3--:R-:W-:-:S03]  /*0180*/  FADD.FTZ R9, R2, R5 ;  /* 0x0000000502097221 */ /* 0x008fc60000010000 */
[----:B------:R-:W-:Y:S02]  /*0190*/  I2FP.F32.S32 R2, UR4 ;  /* 0x0000000400027c45 */ /* 0x000fe40008201400 */
[----:B------:R-:W-:Y:S01]  /*01a0*/  FSETP.GEU.FTZ.AND P2, PT, R9, RZ, PT ;  /* 0x000000ff0900720b */ /* 0x000fe20003f5e000 */
[----:B----4-:R-:W-:-:S05]  /*01b0*/  FADD.FTZ R7, R8, R7 ;  /* 0x0000000708077221 */ /* 0x010fca0000010000 */
[----:B------:R-:W-:-:S07]  /*01c0*/  FSETP.GEU.FTZ.AND P0, PT, R7, RZ, PT ;  /* 0x000000ff0700720b */ /* 0x000fce0003f1e000 */
[C---:B------:R-:W-:Y:S02]  /*01d0*/  @!P2 FSETP.LT.AND P1, PT, R2.reuse, RZ, PT ;  /* 0x000000ff0200a20b */ /* 0x040fe40003f21000 */
[----:B------:R-:W-:-:S13]  /*01e0*/  @P2 FSETP.LT.AND P1, PT, R2, R9, PT ;  /* 0x000000090200220b */ /* 0x000fda0003f21000 */
[----:B-1----:R-:W-:Y:S05]  /*01f0*/  @P1 BRA `(.L_x_12) ;  /* 0x0000000000081947 */ /* 0x002fea0003800000 */
[----:B------:R-:W-:Y:S02]  /*0200*/  @!P2 MOV R2, RZ ;  /* 0x000000ff0002a202 */ /* 0x000fe40000000f00 */
[----:B------:R-:W-:-:S07]  /*0210*/  @P2 MOV R2, R9 ;  /* 0x0000000900022202 */ /* 0x000fce0000000f00 */
.L_x_12:
[----:B------:R-:W-:Y:S05]  /*0220*/  BSYNC.RECONVERGENT B0 ;  /* 0x0000000000007941 */ /* 0x000fea0003800200 */
.L_x_11:
[----:B------:R-:W-:Y:S01]  /*0230*/  UIADD3 UR4, UPT, UPT, UR8, -0x1, URZ ;  /* 0xffffffff08047890 */ /* 0x000fe2000fffe0ff */
[----:B------:R-:W-:Y:S05]  /*0240*/  BSSY.RECONVERGENT B0, `(.L_x_13) ;  /* 0x0000008000007945 */ /* 0x000fea0003800200 */
[----:B------:R-:W-:-:S04]  /*0250*/  I2FP.F32.S32 R4, UR4 ;  /* 0x0000000400047c45 */ /* 0x000fc80008201400 */
[C---:B------:R-:W-:Y:S02]  /*0260*/  @!P0 FSETP.LT.AND P1, PT, R4.reuse, RZ, PT ;  /* 0x000000ff0400820b */ /* 0x040fe40003f21000 */
[----:B------:R-:W-:-:S13]  /*0270*/  @P0 FSETP.LT.AND P1, PT, R4, R7, PT ;  /* 0x000000070400020b */ /* 0x000fda0003f21000 */
[----:B------:R-:W-:Y:S01]  /*0280*/  @P1 MOV R10, R4 ;  /* 0x00000004000a1202 */ /* 0x000fe20000000f00 */
[----:B------:R-:W-:Y:S06]  /*0290*/  @P1 BRA `(.L_x_14) ;  /* 0x0000000000081947 */ /* 0x000fec0003800000 */
[----:B------:R-:W-:Y:S02]  /*02a0*/  @!P0 MOV R10, RZ ;  /* 0x000000ff000a8202 */ /* 0x000fe40000000f00 */
[----:B------:R-:W-:-:S07]  /*02b0*/  @P0 MOV R10, R7 ;  /* 0x00000007000a0202 */ /* 0x000fce0000000f00 */
.L_x_14:
[----:B------:R-:W-:Y:S05]  /*02c0*/  BSYNC.RECONVERGENT B0 ;  /* 0x0000000000007941 */ /* 0x000fea0003800200 */
.L_x_13:
[----:B------:R-:W0:Y:S01]  /*02d0*/  LDC.64 R4, c[0x0][0x390] ;  /* 0x0000e400ff047b82 */ /* 0x000e220000000a00 */
[----:B------:R-:W1:Y:S01]  /*02e0*/  F2I.FTZ.FLOOR.NTZ R13, R2 ;  /* 0x00000002000d7305 */ /* 0x000e620000217100 */
[----:B------:R-:W2:Y:S07]  /*02f0*/  LDCU UR4, c[0x0][0x398] ;  /* 0x00007300ff0477ac */ /* 0x000eae0008000800 */
[----:B------:R-:W2:Y:S01]  /*0300*/  F2I.FTZ.FLOOR.NTZ R16, R10 ;  /* 0x0000000a00107305 */ /* 0x000ea20000217100 */
[----:B-1----:R-:W-:-:S04]  /*0310*/  IADD3 R6, PT, PT, R13, 0x1, RZ ;  /* 0x000000010d067810 */ /* 0x002fc80007ffe0ff */
[----:B------:R-:W-:Y:S01]  /*0320*/  ISETP.GE.AND P1, PT, R6, UR5, PT ;  /* 0x0000000506007c0c */ /* 0x000fe2000bf26270 */
[----:B--2---:R-:W-:-:S04]  /*0330*/  IMAD R9, R16, UR4, R13 ;  /* 0x0000000410097c24 */ /* 0x004fc8000f8e020d */
[----:B0-----:R-:W-:-:S05]  /*0340*/  IMAD.WIDE R8, R9, 0x4, R4 ;  /* 0x0000000409087825 */ /* 0x001fca00078e0204 */
[----:B------:R-:W2:Y:S04]  /*0350*/  LDG.E R12, desc[UR6][R8.64] ;  /* 0x00000006080c7981 */ /* 0x000ea8000c1e1900 */
[----:B------:R-:W3:Y:S01]  /*0360*/  @!P1 LDG.E R14, desc[UR6][R8.64+0x4] ;  /* 0x00000406080e9981 */ /* 0x000ee2000c1e1900 */
[----:B------:R-:W-:Y:S01]  /*0370*/  I2FP.F32.S32 R7, R13 ;  /* 0x0000000d00077245 */ /* 0x000fe20000201400 */
[----:B------:R-:W-:Y:S01]  /*0380*/  BSSY.RECONVERGENT B0, `(.L_x_15) ;  /* 0x0000016000007945 */ /* 0x000fe20003800200 */
[----:B------:R-:W-:Y:S02]  /*0390*/  I2FP.F32.S32 R11, R16 ;  /* 0x00000010000b7245 */ /* 0x000fe40000201400 */
[----:B------:R-:W-:Y:S01]  /*03a0*/  IADD3 R16, PT, PT, R16, 0x1, RZ ;  /* 0x0000000110107810 */ /* 0x000fe20007ffe0ff */
[----:B------:R-:W-:-:S02]  /*03b0*/  FADD.FTZ R15, -R7, R2 ;  /* 0x00000002070f7221 */ /* 0x000fc40000010100 */
[----:B------:R-:W0:Y:S01]  /*03c0*/  LDC.64 R6, c[0x0][0x380] ;  /* 0x0000e000ff067b82 */ /* 0x000e220000000a00 */
[----:B------:R-:W-:Y:S01]  /*03d0*/  FADD.FTZ R18, -R11, R10 ;  /* 0x0000000a0b127221 */ /* 0x000fe20000010100 */
[----:B------:R-:W-:Y:S01]  /*03e0*/  ISETP.GE.AND P0, PT, R16, UR8, PT ;  /* 0x0000000810007c0c */ /* 0x000fe2000bf06270 */
[----:B------:R-:W-:Y:S02]  /*03f0*/  FADD.FTZ R17, -R15, 1 ;  /* 0x3f8000000f117421 */ /* 0x000fe40000010100 */
[----:B------:R-:W-:-:S04]  /*0400*/  FADD.FTZ R2, -R18, 1 ;  /* 0x3f80000012027421 */ /* 0x000fc80000010100 */
[-C--:B------:R-:W-:Y:S01]  /*0410*/  FMUL.FTZ R11, R17, R2.reuse ;  /* 0x00000002110b7220 */ /* 0x080fe20000410000 */
[----:B------:R-:W-:-:S03]  /*0420*/  @!P1 FMUL.FTZ R2, R15, R2 ;  /* 0x000000020f029220 */ /* 0x000fc60000410000 */
[----:B--2---:R-:W-:-:S04]  /*0430*/  FMUL.FTZ R11, R12, R11 ;  /* 0x0000000b0c0b7220 */ /* 0x004fc80000410000 */
[----:B---3--:R-:W-:Y:S01]  /*0440*/  @!P1 FFMA.FTZ R11, R14, R2, R11 ;  /* 0x000000020e0b9223 */ /* 0x008fe2000001000b */
[----:B0-----:R-:W-:Y:S06]  /*0450*/  @P0 BRA `(.L_x_16) ;  /* 0x0000000000200947 */ /* 0x001fec0003800000 */
[----:B------:R-:W-:-:S04]  /*0460*/  IMAD R9, R16, UR4, R13 ;  /* 0x0000000410097c24 */ /* 0x000fc8000f8e020d */
[----:B------:R-:W-:-:S05]  /*0470*/  IMAD.WIDE R4, R9, 0x4, R4 ;  /* 0x0000000409047825 */ /* 0x000fca00078e0204 */
[----:B------:R-:W2:Y:S04]  /*0480*/  LDG.E R2, desc[UR6][R4.64] ;  /* 0x0000000604027981 */ /* 0x000ea8000c1e1900 */
[----:B------:R-:W3:Y:S01]  /*0490*/  @!P1 LDG.E R10, desc[UR6][R4.64+0x4] ;  /* 0x00000406040a9981 */ /* 0x000ee2000c1e1900 */
[----:B------:R-:W-:Y:S01]  /*04a0*/  FMUL.FTZ R8, R18, R17 ;  /* 0x0000001112087220 */ /* 0x000fe20000410000 */
[----:B------:R-:W-:-:S03]  /*04b0*/  @!P1 FMUL.FTZ R9, R15, R18 ;  /* 0x000000120f099220 */ /* 0x000fc60000410000 */
[----:B--2---:R-:W-:-:S04]  /*04c0*/  FFMA.FTZ R11, R2, R8, R11 ;  /* 0x00000008020b7223 */ /* 0x004fc8000001000b */
[----:B---3--:R-:W-:-:S07]  /*04d0*/  @!P1 FFMA.FTZ R11, R10, R9, R11 ;  /* 0x000000090a0b9223 */ /* 0x008fce000001000b */
.L_x_16:
[----:B------:R-:W-:Y:S05]  /*04e0*/  BSYNC.RECONVERGENT B0 ;  /* 0x0000000000007941 */ /* 0x000fea0003800200 */
.L_x_15:
[----:B------:R-:W0:Y:S02]  /*04f0*/  LDCU UR5, c[0x0][0x388] ;  /* 0x00007100ff0577ac */ /* 0x000e240008000800 */
[----:B0-----:R-:W-:-:S04]  /*0500*/  IMAD R3, R3, UR5, R0 ;  /* 0x0000000503037c24 */ /* 0x001fc8000f8e0200 */
[----:B------:R-:W-:-:S05]  /*0510*/  IMAD.WIDE.U32 R6, R3, 0x4, R6 ;  /* 0x0000000403067825 */ /* 0x000fca00078e0006 */
[----:B------:R-:W-:Y:S01]  /*0520*/  STG.E desc[UR6][R6.64], R11 ;  /* 0x0000000b06007986 */ /* 0x000fe2000c101906 */
[----:B------:R-:W-:Y:S05]  /*0530*/  EXIT ;  /* 0x000000000000794d */ /* 0x000fea0003800000 */
.L_x_17:
        /* <DEDUP_REMOVED lines=12> */
.L_x_19:


//--------------------- .nv.shared.reserved.0     --------------------------
	.section	.nv.shared.reserved.0,"aw",@nobits
	.weak		__nv_reservedSMEM_offset_0_alias
	.size		__nv_reservedSMEM_offset_0_alias, 0, 64
	.other		__nv_reservedSMEM_offset_0_alias,@"STO_CUDA_RESERVED_SHARED STV_DEFAULT"
__nv_reservedSMEM_offset_0_alias:
	.zero		0
	.zero		64


//--------------------- .nv.constant0._Z11kernel_blurPfiS_iS_iii --------------------------
	.section	.nv.constant0._Z11kernel_blurPfiS_iS_iii,"a",@progbits
	.sectionflags	@""
	.align	4
.nv.constant0._Z11kernel_blurPfiS_iS_iii:
	.zero		948


//--------------------- .nv.constant0._Z16kernel_Mult_Wi_uPfiS_iS_S_iiii --------------------------
	.section	.nv.constant0._Z16kernel_Mult_Wi_uPfiS_iS_S_iiii,"a",@progbits
	.sectionflags	@""
	.align	4
.nv.constant0._Z16kernel_Mult_Wi_uPfiS_iS_S_iiii:
	.zero		960


//--------------------- SYMBOLS --------------------------

	.type		.nv.reservedSmem.offset0,@object
	.size		.nv.reservedSmem.offset0,0x4
